//
// Generated by NVIDIA NVVM Compiler
//
// Compiler Build ID: CL-36424714
// Cuda compilation tools, release 13.0, V13.0.88
// Based on NVVM 20.0.0
//

.version 9.0
.target sm_100
.address_size 64

	// .globl	_Z6kernelPii

.visible .entry _Z6kernelPii(
	.param .u64 .ptr .align 1 _Z6kernelPii_param_0,
	.param .u32 _Z6kernelPii_param_1
)
{
	.reg .pred 	%p<2>;
	.reg .b32 	%r<7>;
	.reg .b64 	%rd<5>;

	ld.param.u64 	%rd1, [_Z6kernelPii_param_0];
	ld.param.u32 	%r2, [_Z6kernelPii_param_1];
	mov.u32 	%r3, %tid.x;
	mov.u32 	%r4, %ctaid.x;
	mov.u32 	%r5, %ntid.x;
	mad.lo.s32 	%r1, %r4, %r5, %r3;
	setp.ge.s32 	%p1, %r1, %r2;
	@%p1 bra 	$L__BB0_2;
	cvta.to.global.u64 	%rd2, %rd1;
	mul.wide.s32 	%rd3, %r1, 4;
	add.s64 	%rd4, %rd2, %rd3;
	mov.b32 	%r6, 1;
	st.global.u32 	[%rd4], %r6;
$L__BB0_2:
	ret;

}
	// .globl	_Z9kernelGPUv
.visible .entry _Z9kernelGPUv()
{


	ret;

}


// ===== COMPILED SASS (sm_100) =====

	.target	sm_100

	.elftype	@"ET_EXEC"


//--------------------- .note.nv.tkinfo           --------------------------
	.section	.note.nv.tkinfo,"",@"SHT_NOTE"
	.sectionflags	@"SHF_NOTE_NV_TKINFO"
	.tkinfo
        /*0018*/ 	.word	0x00000002
        /*0030*/ 	.string	""
        /*0030*/ 	.string	"ptxas"
        /*0030*/ 	.string	"Cuda compilation tools, release 13.0, V13.0.88"
        /*0030*/ 	.string	"Build cuda_13.0.r13.0/compiler.36424714_0"
        /*0030*/ 	.string	"-arch sm_100 -m 64 "



//--------------------- .note.nv.cuinfo           --------------------------
	.section	.note.nv.cuinfo,"",@"SHT_NOTE"
	.sectionflags	@"SHF_NOTE_NV_CUINFO"
        /*0018*/ 	.short	0x0002
        /*001a*/ 	.short	0x0064
        /*001c*/ 	.short	0x0082
	.zero		2


//--------------------- .nv.info                  --------------------------
	.section	.nv.info,"",@"SHT_CUDA_INFO"
	.align	4


	//----- nvinfo : EIATTR_REGCOUNT
	.align		4
        /*0000*/ 	.byte	0x04, 0x2f
        /*0002*/ 	.short	(.L_1 - .L_0)
	.align		4
.L_0:
        /*0004*/ 	.word	index@(_Z6kernelPii)
        /*0008*/ 	.word	0x0000000a


	//----- nvinfo : EIATTR_FRAME_SIZE
	.align		4
.L_1:
        /*000c*/ 	.byte	0x04, 0x11
        /*000e*/ 	.short	(.L_3 - .L_2)
	.align		4
.L_2:
        /*0010*/ 	.word	index@(_Z6kernelPii)
        /*0014*/ 	.word	0x00000000


	//----- nvinfo : EIATTR_REGCOUNT
	.align		4
.L_3:
        /*0018*/ 	.byte	0x04, 0x2f
        /*001a*/ 	.short	(.L_5 - .L_4)
	.align		4
.L_4:
        /*001c*/ 	.word	index@(_Z9kernelGPUv)
        /*0020*/ 	.word	0x00000004


	//----- nvinfo : EIATTR_FRAME_SIZE
	.align		4
.L_5:
        /*0024*/ 	.byte	0x04, 0x11
        /*0026*/ 	.short	(.L_7 - .L_6)
	.align		4
.L_6:
        /*0028*/ 	.word	index@(_Z9kernelGPUv)
        /*002c*/ 	.word	0x00000000


	//----- nvinfo : EIATTR_MIN_STACK_SIZE
	.align		4
.L_7:
        /*0030*/ 	.byte	0x04, 0x12
        /*0032*/ 	.short	(.L_9 - .L_8)
	.align		4
.L_8:
        /*0034*/ 	.word	index@(_Z9kernelGPUv)
        /*0038*/ 	.word	0x00000000


	//----- nvinfo : EIATTR_MIN_STACK_SIZE
	.align		4
.L_9:
        /*003c*/ 	.byte	0x04, 0x12
        /*003e*/ 	.short	(.L_11 - .L_10)
	.align		4
.L_10:
        /*0040*/ 	.word	index@(_Z6kernelPii)
        /*0044*/ 	.word	0x00000000
.L_11:


//--------------------- .nv.compat                --------------------------
	.section	.nv.compat,"",@"SHT_CUDA_COMPAT_INFO"
	.align	4
        /*0000*/ 	.byte	0x02, 0x09, 0x00, 0x00, 0x02, 0x02, 0x01, 0x00, 0x02, 0x05, 0x05, 0x00, 0x03, 0x07, 0x01, 0x01
        /*0010*/ 	.byte	0x02, 0x03, 0x00, 0x00, 0x02, 0x06, 0x01, 0x00, 0x04, 0x0b, 0x08, 0x00, 0x09, 0x00, 0x00, 0x00
        /*0020*/ 	.byte	0x00, 0x00, 0x00, 0x00


//--------------------- .nv.info._Z9kernelGPUv    --------------------------
	.section	.nv.info._Z9kernelGPUv,"",@"SHT_CUDA_INFO"
	.sectionflags	@""
	.align	4


	//----- nvinfo : EIATTR_CUDA_API_VERSION
	.align		4
        /*0000*/ 	.byte	0x04, 0x37
        /*0002*/ 	.short	(.L_13 - .L_12)
.L_12:
        /*0004*/ 	.word	0x00000082


	//----- nvinfo : EIATTR_SPARSE_MMA_MASK
	.align		4
.L_13:
        /*0008*/ 	.byte	0x03, 0x50
        /*000a*/ 	.short	0x0000


	//----- nvinfo : EIATTR_MAXREG_COUNT
	.align		4
        /*000c*/ 	.byte	0x03, 0x1b
        /*000e*/ 	.short	0x00ff


	//----- nvinfo : EIATTR_MERCURY_ISA_VERSION
	.align		4
        /*0010*/ 	.byte	0x03, 0x5f
        /*0012*/ 	.short	0x0101


	//----- nvinfo : EIATTR_VRC_CTA_INIT_COUNT
	.align		4
        /*0014*/ 	.byte	0x02, 0x4a
	.zero		1
	.zero		1


	//----- nvinfo : EIATTR_EXIT_INSTR_OFFSETS
	.align		4
        /*0018*/ 	.byte	0x04, 0x1c
        /*001a*/ 	.short	(.L_15 - .L_14)


	//   ....[0]....
.L_14:
        /*001c*/ 	.word	0x00000010


	//----- nvinfo : EIATTR_SW_WAR
	.align		4
.L_15:
        /*0020*/ 	.byte	0x04, 0x36
        /*0022*/ 	.short	(.L_17 - .L_16)
.L_16:
        /*0024*/ 	.word	0x00000008
.L_17:


//--------------------- .nv.info._Z6kernelPii     --------------------------
	.section	.nv.info._Z6kernelPii,"",@"SHT_CUDA_INFO"
	.sectionflags	@""
	.align	4


	//----- nvinfo : EIATTR_CUDA_API_VERSION
	.align		4
        /*0000*/ 	.byte	0x04, 0x37
        /*0002*/ 	.short	(.L_19 - .L_18)
.L_18:
        /*0004*/ 	.word	0x00000082


	//----- nvinfo : EIATTR_KPARAM_INFO
	.align		4
.L_19:
        /*0008*/ 	.byte	0x04, 0x17
        /*000a*/ 	.short	(.L_21 - .L_20)
.L_20:
        /*000c*/ 	.word	0x00000000
        /*0010*/ 	.short	0x0001
        /*0012*/ 	.short	0x0008
        /*0014*/ 	.byte	0x00, 0xf0, 0x11, 0x00


	//----- nvinfo : EIATTR_KPARAM_INFO
	.align		4
.L_21:
        /*0018*/ 	.byte	0x04, 0x17
        /*001a*/ 	.short	(.L_23 - .L_22)
.L_22:
        /*001c*/ 	.word	0x00000000
        /*0020*/ 	.short	0x0000
        /*0022*/ 	.short	0x0000
        /*0024*/ 	.byte	0x00, 0xf5, 0x21, 0x00


	//----- nvinfo : EIATTR_SPARSE_MMA_MASK
	.align		4
.L_23:
        /*0028*/ 	.byte	0x03, 0x50
        /*002a*/ 	.short	0x0000


	//----- nvinfo : EIATTR_MAXREG_COUNT
	.align		4
        /*002c*/ 	.byte	0x03, 0x1b
        /*002e*/ 	.short	0x00ff


	//----- nvinfo : EIATTR_MERCURY_ISA_VERSION
	.align		4
        /*0030*/ 	.byte	0x03, 0x5f
        /*0032*/ 	.short	0x0101


	//----- nvinfo : EIATTR_VRC_CTA_INIT_COUNT
	.align		4
        /*0034*/ 	.byte	0x02, 0x4a
	.zero		1
	.zero		1


	//----- nvinfo : EIATTR_EXIT_INSTR_OFFSETS
	.align		4
        /*0038*/ 	.byte	0x04, 0x1c
        /*003a*/ 	.short	(.L_25 - .L_24)


	//   ....[0]....
.L_24:
        /*003c*/ 	.word	0x00000070


	//   ....[1]....
        /*0040*/ 	.word	0x000000d0


	//----- nvinfo : EIATTR_CBANK_PARAM_SIZE
	.align		4
.L_25:
        /*0044*/ 	.byte	0x03, 0x19
        /*0046*/ 	.short	0x000c


	//----- nvinfo : EIATTR_PARAM_CBANK
	.align		4
        /*0048*/ 	.byte	0x04, 0x0a
        /*004a*/ 	.short	(.L_27 - .L_26)
	.align		4
.L_26:
        /*004c*/ 	.word	index@(.nv.constant0._Z6kernelPii)
        /*0050*/ 	.short	0x0380
        /*0052*/ 	.short	0x000c


	//----- nvinfo : EIATTR_SW_WAR
	.align		4
.L_27:
        /*0054*/ 	.byte	0x04, 0x36
        /*0056*/ 	.short	(.L_29 - .L_28)
.L_28:
        /*0058*/ 	.word	0x00000008
.L_29:


//--------------------- .nv.callgraph             --------------------------
	.section	.nv.callgraph,"",@"SHT_CUDA_CALLGRAPH"
	.align	4
	.sectionentsize	8
	.align		4
        /*0000*/ 	.word	0x00000000
	.align		4
        /*0004*/ 	.word	0xffffffff
	.align		4
        /*0008*/ 	.word	0x00000000
	.align		4
        /*000c*/ 	.word	0xfffffffe
	.align		4
        /*0010*/ 	.word	0x00000000
	.align		4
        /*0014*/ 	.word	0xfffffffd
	.align		4
        /*0018*/ 	.word	0x00000000
	.align		4
        /*001c*/ 	.word	0xfffffffc


//--------------------- .text._Z9kernelGPUv       --------------------------
	.section	.text._Z9kernelGPUv,"ax",@progbits
	.align	128
        .global         _Z9kernelGPUv
        .type           _Z9kernelGPUv,@function
        .size           _Z9kernelGPUv,(.L_x_2 - _Z9kernelGPUv)
        .other          _Z9kernelGPUv,@"STO_CUDA_ENTRY STV_DEFAULT"
_Z9kernelGPUv:
.text._Z9kernelGPUv:
[----:B------:R-:W-:Y:S01]  /*0000*/  LDC R1, c[0x0][0x37c] ;  /* 0x0000df00ff017b82 */ /* 0x000fe20000000800 */
[----:B------:R-:W-:Y:S05]  /*0010*/  EXIT ;  /* 0x000000000000794d */ /* 0x000fea0003800000 */
.L_x_0:
[----:B------:R-:W-:-:S00]  /*0020*/  BRA `(.L_x_0) ;  /* 0xfffffffc00fc7947 */ /* 0x000fc0000383ffff */
[----:B------:R-:W-:-:S00]  /*0030*/  NOP ;  /* 0x0000000000007918 */ /* 0x000fc00000000000 */
        /* <DEDUP_REMOVED lines=12> */
.L_x_2:


//--------------------- .text._Z6kernelPii        --------------------------
	.section	.text._Z6kernelPii,"ax",@progbits
	.align	128
        .global         _Z6kernelPii
        .type           _Z6kernelPii,@function
        .size           _Z6kernelPii,(.L_x_3 - _Z6kernelPii)
        .other          _Z6kernelPii,@"STO_CUDA_ENTRY STV_DEFAULT"
_Z6kernelPii:
.text._Z6kernelPii:
[----:B------:R-:W-:Y:S01]  /*0000*/  LDC R1, c[0x0][0x37c] ;  /* 0x0000df00ff017b82 */ /* 0x000fe20000000800 */
[----:B------:R-:W0:Y:S07]  /*0010*/  S2R R5, SR_TID.X ;  /* 0x0000000000057919 */ /* 0x000e2e0000002100 */
[----:B------:R-:W0:Y:S01]  /*0020*/  S2UR UR4, SR_CTAID.X ;  /* 0x00000000000479c3 */ /* 0x000e220000002500 */
[----:B------:R-:W1:Y:S07]  /*0030*/  LDCU UR5, c[0x0][0x388] ;  /* 0x00007100ff0577ac */ /* 0x000e6e0008000800 */
[----:B------:R-:W0:Y:S02]  /*0040*/  LDC R0, c[0x0][0x360] ;  /* 0x0000d800ff007b82 */ /* 0x000e240000000800 */
[----:B0-----:R-:W-:-:S05]  /*0050*/  IMAD R5, R0, UR4, R5 ;  /* 0x0000000400057c24 */ /* 0x001fca000f8e0205 */
[----:B-1----:R-:W-:-:S13]  /*0060*/  ISETP.GE.AND P0, PT, R5, UR5, PT ;  /* 0x0000000505007c0c */ /* 0x002fda000bf06270 */
[----:B------:R-:W-:Y:S05]  /*0070*/  @P0 EXIT ;  /* 0x000000000000094d */ /* 0x000fea0003800000 */
[----:B------:R-:W0:Y:S01]  /*0080*/  LDC.64 R2, c[0x0][0x380] ;  /* 0x0000e000ff027b82 */ /* 0x000e220000000a00 */
[----:B------:R-:W1:Y:S01]  /*0090*/  LDCU.64 UR4, c[0x0][0x358] ;  /* 0x00006b00ff0477ac */ /* 0x000e620008000a00 */
[----:B------:R-:W-:Y:S02]  /*00a0*/  HFMA2 R7, -RZ, RZ, 0, 5.9604644775390625e-08 ;  /* 0x00000001ff077431 */ /* 0x000fe400000001ff */
[----:B0-----:R-:W-:-:S05]  /*00b0*/  IMAD.WIDE R2, R5, 0x4, R2 ;  /* 0x0000000405027825 */ /* 0x001fca00078e0202 */
[----:B-1----:R-:W-:Y:S01]  /*00c0*/  STG.E desc[UR4][R2.64], R7 ;  /* 0x0000000702007986 */ /* 0x002fe2000c101904 */
[----:B------:R-:W-:Y:S05]  /*00d0*/  EXIT ;  /* 0x000000000000794d */ /* 0x000fea0003800000 */
.L_x_1:
        /* <DEDUP_REMOVED lines=10> */
.L_x_3:


//--------------------- .nv.shared.reserved.0     --------------------------
	.section	.nv.shared.reserved.0,"aw",@nobits
	.weak		__nv_reservedSMEM_offset_0_alias
	.size		__nv_reservedSMEM_offset_0_alias, 0, 64
	.other		__nv_reservedSMEM_offset_0_alias,@"STO_CUDA_RESERVED_SHARED STV_DEFAULT"
__nv_reservedSMEM_offset_0_alias:
	.zero		0
	.zero		64


//--------------------- .nv.constant0._Z9kernelGPUv --------------------------
	.section	.nv.constant0._Z9kernelGPUv,"a",@progbits
	.sectionflags	@""
	.align	4
.nv.constant0._Z9kernelGPUv:
	.zero		896


//--------------------- .nv.constant0._Z6kernelPii --------------------------
	.section	.nv.constant0._Z6kernelPii,"a",@progbits
	.sectionflags	@""
	.align	4
.nv.constant0._Z6kernelPii:
	.zero		908


//--------------------- SYMBOLS --------------------------

	.type		.nv.reservedSmem.offset0,@object
	.size		.nv.reservedSmem.offset0,0x4
